//
// Generated by NVIDIA NVVM Compiler
//
// Compiler Build ID: CL-36424714
// Cuda compilation tools, release 13.0, V13.0.88
// Based on NVVM 20.0.0
//

.version 9.0
.target sm_100
.address_size 64

	// .globl	matmultgpu2

.visible .entry matmultgpu2(
	.param .u32 matmultgpu2_param_0,
	.param .u32 matmultgpu2_param_1,
	.param .u32 matmultgpu2_param_2,
	.param .u64 .ptr .align 1 matmultgpu2_param_3,
	.param .u64 .ptr .align 1 matmultgpu2_param_4,
	.param .u64 .ptr .align 1 matmultgpu2_param_5
)
{
	.reg .pred 	%p<13>;
	.reg .b32 	%r<41>;
	.reg .b64 	%rd<53>;
	.reg .b64 	%fd<68>;

	ld.param.u32 	%r20, [matmultgpu2_param_0];
	ld.param.u32 	%r18, [matmultgpu2_param_1];
	ld.param.u32 	%r19, [matmultgpu2_param_2];
	ld.param.u64 	%rd7, [matmultgpu2_param_3];
	ld.param.u64 	%rd8, [matmultgpu2_param_4];
	ld.param.u64 	%rd6, [matmultgpu2_param_5];
	cvta.to.global.u64 	%rd1, %rd8;
	cvta.to.global.u64 	%rd2, %rd7;
	mov.u32 	%r21, %ctaid.x;
	mov.u32 	%r22, %ntid.x;
	mov.u32 	%r23, %tid.x;
	mad.lo.s32 	%r1, %r21, %r22, %r23;
	mov.u32 	%r24, %ctaid.y;
	mov.u32 	%r25, %ntid.y;
	mov.u32 	%r26, %tid.y;
	mad.lo.s32 	%r2, %r24, %r25, %r26;
	setp.ge.s32 	%p1, %r2, %r20;
	setp.ge.s32 	%p2, %r1, %r18;
	or.pred  	%p3, %p1, %p2;
	@%p3 bra 	$L__BB0_14;
	setp.lt.s32 	%p4, %r19, 1;
	mov.f64 	%fd67, 0d0000000000000000;
	@%p4 bra 	$L__BB0_13;
	mul.lo.s32 	%r3, %r19, %r2;
	and.b32  	%r4, %r19, 7;
	setp.lt.u32 	%p5, %r19, 8;
	mov.f64 	%fd67, 0d0000000000000000;
	mov.b32 	%r39, 0;
	@%p5 bra 	$L__BB0_5;
	and.b32  	%r39, %r19, 2147483640;
	neg.s32 	%r37, %r39;
	shl.b32 	%r7, %r18, 3;
	mul.wide.u32 	%rd9, %r3, 8;
	add.s64 	%rd10, %rd9, %rd2;
	add.s64 	%rd52, %rd10, 32;
	mov.f64 	%fd67, 0d0000000000000000;
	mul.wide.s32 	%rd13, %r18, 8;
	mov.u32 	%r36, %r1;
$L__BB0_4:
	.pragma "nounroll";
	ld.global.f64 	%fd17, [%rd52+-32];
	mul.wide.s32 	%rd11, %r36, 8;
	add.s64 	%rd12, %rd1, %rd11;
	ld.global.f64 	%fd18, [%rd12];
	fma.rn.f64 	%fd19, %fd17, %fd18, %fd67;
	ld.global.f64 	%fd20, [%rd52+-24];
	add.s64 	%rd14, %rd12, %rd13;
	ld.global.f64 	%fd21, [%rd14];
	fma.rn.f64 	%fd22, %fd20, %fd21, %fd19;
	ld.global.f64 	%fd23, [%rd52+-16];
	add.s64 	%rd15, %rd14, %rd13;
	ld.global.f64 	%fd24, [%rd15];
	fma.rn.f64 	%fd25, %fd23, %fd24, %fd22;
	ld.global.f64 	%fd26, [%rd52+-8];
	add.s64 	%rd16, %rd15, %rd13;
	ld.global.f64 	%fd27, [%rd16];
	fma.rn.f64 	%fd28, %fd26, %fd27, %fd25;
	ld.global.f64 	%fd29, [%rd52];
	add.s64 	%rd17, %rd16, %rd13;
	ld.global.f64 	%fd30, [%rd17];
	fma.rn.f64 	%fd31, %fd29, %fd30, %fd28;
	ld.global.f64 	%fd32, [%rd52+8];
	add.s64 	%rd18, %rd17, %rd13;
	ld.global.f64 	%fd33, [%rd18];
	fma.rn.f64 	%fd34, %fd32, %fd33, %fd31;
	ld.global.f64 	%fd35, [%rd52+16];
	add.s64 	%rd19, %rd18, %rd13;
	ld.global.f64 	%fd36, [%rd19];
	fma.rn.f64 	%fd37, %fd35, %fd36, %fd34;
	ld.global.f64 	%fd38, [%rd52+24];
	add.s64 	%rd20, %rd19, %rd13;
	ld.global.f64 	%fd39, [%rd20];
	fma.rn.f64 	%fd67, %fd38, %fd39, %fd37;
	add.s32 	%r37, %r37, 8;
	add.s32 	%r36, %r36, %r7;
	add.s64 	%rd52, %rd52, 64;
	setp.ne.s32 	%p6, %r37, 0;
	@%p6 bra 	$L__BB0_4;
$L__BB0_5:
	setp.eq.s32 	%p7, %r4, 0;
	@%p7 bra 	$L__BB0_13;
	and.b32  	%r13, %r19, 3;
	setp.lt.u32 	%p8, %r4, 4;
	@%p8 bra 	$L__BB0_8;
	add.s32 	%r28, %r39, %r3;
	mul.wide.u32 	%rd21, %r28, 8;
	add.s64 	%rd22, %rd2, %rd21;
	ld.global.f64 	%fd41, [%rd22];
	mad.lo.s32 	%r29, %r39, %r18, %r1;
	mul.wide.s32 	%rd23, %r29, 8;
	add.s64 	%rd24, %rd1, %rd23;
	ld.global.f64 	%fd42, [%rd24];
	fma.rn.f64 	%fd43, %fd41, %fd42, %fd67;
	cvt.u64.u32 	%rd25, %r3;
	cvt.u64.u32 	%rd26, %r39;
	add.s64 	%rd27, %rd26, %rd25;
	shl.b64 	%rd28, %rd27, 3;
	add.s64 	%rd29, %rd2, %rd28;
	ld.global.f64 	%fd44, [%rd29+8];
	mul.wide.s32 	%rd30, %r18, 8;
	add.s64 	%rd31, %rd24, %rd30;
	ld.global.f64 	%fd45, [%rd31];
	fma.rn.f64 	%fd46, %fd44, %fd45, %fd43;
	ld.global.f64 	%fd47, [%rd29+16];
	add.s64 	%rd32, %rd31, %rd30;
	ld.global.f64 	%fd48, [%rd32];
	fma.rn.f64 	%fd49, %fd47, %fd48, %fd46;
	ld.global.f64 	%fd50, [%rd29+24];
	add.s64 	%rd33, %rd32, %rd30;
	ld.global.f64 	%fd51, [%rd33];
	fma.rn.f64 	%fd67, %fd50, %fd51, %fd49;
	add.s32 	%r39, %r39, 4;
$L__BB0_8:
	setp.eq.s32 	%p9, %r13, 0;
	@%p9 bra 	$L__BB0_13;
	setp.eq.s32 	%p10, %r13, 1;
	@%p10 bra 	$L__BB0_11;
	add.s32 	%r30, %r39, %r3;
	mul.wide.u32 	%rd34, %r30, 8;
	add.s64 	%rd35, %rd2, %rd34;
	ld.global.f64 	%fd53, [%rd35];
	mad.lo.s32 	%r31, %r39, %r18, %r1;
	mul.wide.s32 	%rd36, %r31, 8;
	add.s64 	%rd37, %rd1, %rd36;
	ld.global.f64 	%fd54, [%rd37];
	fma.rn.f64 	%fd55, %fd53, %fd54, %fd67;
	cvt.u64.u32 	%rd38, %r3;
	cvt.u64.u32 	%rd39, %r39;
	add.s64 	%rd40, %rd39, %rd38;
	shl.b64 	%rd41, %rd40, 3;
	add.s64 	%rd42, %rd2, %rd41;
	ld.global.f64 	%fd56, [%rd42+8];
	mul.wide.s32 	%rd43, %r18, 8;
	add.s64 	%rd44, %rd37, %rd43;
	ld.global.f64 	%fd57, [%rd44];
	fma.rn.f64 	%fd67, %fd56, %fd57, %fd55;
	add.s32 	%r39, %r39, 2;
$L__BB0_11:
	and.b32  	%r32, %r19, 1;
	setp.eq.b32 	%p11, %r32, 1;
	not.pred 	%p12, %p11;
	@%p12 bra 	$L__BB0_13;
	add.s32 	%r33, %r39, %r3;
	mul.wide.u32 	%rd45, %r33, 8;
	add.s64 	%rd46, %rd2, %rd45;
	ld.global.f64 	%fd58, [%rd46];
	mad.lo.s32 	%r34, %r39, %r18, %r1;
	mul.wide.s32 	%rd47, %r34, 8;
	add.s64 	%rd48, %rd1, %rd47;
	ld.global.f64 	%fd59, [%rd48];
	fma.rn.f64 	%fd67, %fd58, %fd59, %fd67;
$L__BB0_13:
	mad.lo.s32 	%r35, %r18, %r2, %r1;
	cvta.to.global.u64 	%rd49, %rd6;
	mul.wide.s32 	%rd50, %r35, 8;
	add.s64 	%rd51, %rd49, %rd50;
	st.global.f64 	[%rd51], %fd67;
$L__BB0_14:
	ret;

}


// ===== COMPILED SASS (sm_100) =====

	.target	sm_100

	.elftype	@"ET_EXEC"


//--------------------- .note.nv.tkinfo           --------------------------
	.section	.note.nv.tkinfo,"",@"SHT_NOTE"
	.sectionflags	@"SHF_NOTE_NV_TKINFO"
	.tkinfo
        /*0018*/ 	.word	0x00000002
        /*0030*/ 	.string	""
        /*0030*/ 	.string	"ptxas"
        /*0030*/ 	.string	"Cuda compilation tools, release 13.0, V13.0.88"
        /*0030*/ 	.string	"Build cuda_13.0.r13.0/compiler.36424714_0"
        /*0030*/ 	.string	"-arch sm_100 -m 64 "



//--------------------- .note.nv.cuinfo           --------------------------
	.section	.note.nv.cuinfo,"",@"SHT_NOTE"
	.sectionflags	@"SHF_NOTE_NV_CUINFO"
        /*0018*/ 	.short	0x0002
        /*001a*/ 	.short	0x0064
        /*001c*/ 	.short	0x0082
	.zero		2


//--------------------- .nv.info                  --------------------------
	.section	.nv.info,"",@"SHT_CUDA_INFO"
	.align	4


	//----- nvinfo : EIATTR_REGCOUNT
	.align		4
        /*0000*/ 	.byte	0x04, 0x2f
        /*0002*/ 	.short	(.L_1 - .L_0)
	.align		4
.L_0:
        /*0004*/ 	.word	index@(matmultgpu2)
        /*0008*/ 	.word	0x00000020


	//----- nvinfo : EIATTR_FRAME_SIZE
	.align		4
.L_1:
        /*000c*/ 	.byte	0x04, 0x11
        /*000e*/ 	.short	(.L_3 - .L_2)
	.align		4
.L_2:
        /*0010*/ 	.word	index@(matmultgpu2)
        /*0014*/ 	.word	0x00000000


	//----- nvinfo : EIATTR_MIN_STACK_SIZE
	.align		4
.L_3:
        /*0018*/ 	.byte	0x04, 0x12
        /*001a*/ 	.short	(.L_5 - .L_4)
	.align		4
.L_4:
        /*001c*/ 	.word	index@(matmultgpu2)
        /*0020*/ 	.word	0x00000000
.L_5:


//--------------------- .nv.compat                --------------------------
	.section	.nv.compat,"",@"SHT_CUDA_COMPAT_INFO"
	.align	4
        /*0000*/ 	.byte	0x02, 0x09, 0x00, 0x00, 0x02, 0x02, 0x01, 0x00, 0x02, 0x05, 0x05, 0x00, 0x03, 0x07, 0x01, 0x01
        /*0010*/ 	.byte	0x02, 0x03, 0x00, 0x00, 0x02, 0x06, 0x01, 0x00, 0x04, 0x0b, 0x08, 0x00, 0x01, 0x00, 0x00, 0x00
        /*0020*/ 	.byte	0x00, 0x00, 0x00, 0x00


//--------------------- .nv.info.matmultgpu2      --------------------------
	.section	.nv.info.matmultgpu2,"",@"SHT_CUDA_INFO"
	.sectionflags	@""
	.align	4


	//----- nvinfo : EIATTR_CUDA_API_VERSION
	.align		4
        /*0000*/ 	.byte	0x04, 0x37
        /*0002*/ 	.short	(.L_7 - .L_6)
.L_6:
        /*0004*/ 	.word	0x00000082


	//----- nvinfo : EIATTR_KPARAM_INFO
	.align		4
.L_7:
        /*0008*/ 	.byte	0x04, 0x17
        /*000a*/ 	.short	(.L_9 - .L_8)
.L_8:
        /*000c*/ 	.word	0x00000000
        /*0010*/ 	.short	0x0005
        /*0012*/ 	.short	0x0020
        /*0014*/ 	.byte	0x00, 0xf5, 0x21, 0x00


	//----- nvinfo : EIATTR_KPARAM_INFO
	.align		4
.L_9:
        /*0018*/ 	.byte	0x04, 0x17
        /*001a*/ 	.short	(.L_11 - .L_10)
.L_10:
        /*001c*/ 	.word	0x00000000
        /*0020*/ 	.short	0x0004
        /*0022*/ 	.short	0x0018
        /*0024*/ 	.byte	0x00, 0xf5, 0x21, 0x00


	//----- nvinfo : EIATTR_KPARAM_INFO
	.align		4
.L_11:
        /*0028*/ 	.byte	0x04, 0x17
        /*002a*/ 	.short	(.L_13 - .L_12)
.L_12:
        /*002c*/ 	.word	0x00000000
        /*0030*/ 	.short	0x0003
        /*0032*/ 	.short	0x0010
        /*0034*/ 	.byte	0x00, 0xf5, 0x21, 0x00


	//----- nvinfo : EIATTR_KPARAM_INFO
	.align		4
.L_13:
        /*0038*/ 	.byte	0x04, 0x17
        /*003a*/ 	.short	(.L_15 - .L_14)
.L_14:
        /*003c*/ 	.word	0x00000000
        /*0040*/ 	.short	0x0002
        /*0042*/ 	.short	0x0008
        /*0044*/ 	.byte	0x00, 0xf0, 0x11, 0x00


	//----- nvinfo : EIATTR_KPARAM_INFO
	.align		4
.L_15:
        /*0048*/ 	.byte	0x04, 0x17
        /*004a*/ 	.short	(.L_17 - .L_16)
.L_16:
        /*004c*/ 	.word	0x00000000
        /*0050*/ 	.short	0x0001
        /*0052*/ 	.short	0x0004
        /*0054*/ 	.byte	0x00, 0xf0, 0x11, 0x00


	//----- nvinfo : EIATTR_KPARAM_INFO
	.align		4
.L_17:
        /*0058*/ 	.byte	0x04, 0x17
        /*005a*/ 	.short	(.L_19 - .L_18)
.L_18:
        /*005c*/ 	.word	0x00000000
        /*0060*/ 	.short	0x0000
        /*0062*/ 	.short	0x0000
        /*0064*/ 	.byte	0x00, 0xf0, 0x11, 0x00


	//----- nvinfo : EIATTR_SPARSE_MMA_MASK
	.align		4
.L_19:
        /*0068*/ 	.byte	0x03, 0x50
        /*006a*/ 	.short	0x0000


	//----- nvinfo : EIATTR_MAXREG_COUNT
	.align		4
        /*006c*/ 	.byte	0x03, 0x1b
        /*006e*/ 	.short	0x00ff


	//----- nvinfo : EIATTR_MERCURY_ISA_VERSION
	.align		4
        /*0070*/ 	.byte	0x03, 0x5f
        /*0072*/ 	.short	0x0101


	//----- nvinfo : EIATTR_VRC_CTA_INIT_COUNT
	.align		4
        /*0074*/ 	.byte	0x02, 0x4a
	.zero		1
	.zero		1


	//----- nvinfo : EIATTR_EXIT_INSTR_OFFSETS
	.align		4
        /*0078*/ 	.byte	0x04, 0x1c
        /*007a*/ 	.short	(.L_21 - .L_20)


	//   ....[0]....
.L_20:
        /*007c*/ 	.word	0x000000c0


	//   ....[1]....
        /*0080*/ 	.word	0x000008e0


	//----- nvinfo : EIATTR_CBANK_PARAM_SIZE
	.align		4
.L_21:
        /*0084*/ 	.byte	0x03, 0x19
        /*0086*/ 	.short	0x0028


	//----- nvinfo : EIATTR_PARAM_CBANK
	.align		4
        /*0088*/ 	.byte	0x04, 0x0a
        /*008a*/ 	.short	(.L_23 - .L_22)
	.align		4
.L_22:
        /*008c*/ 	.word	index@(.nv.constant0.matmultgpu2)
        /*0090*/ 	.short	0x0380
        /*0092*/ 	.short	0x0028


	//----- nvinfo : EIATTR_SW_WAR
	.align		4
.L_23:
        /*0094*/ 	.byte	0x04, 0x36
        /*0096*/ 	.short	(.L_25 - .L_24)
.L_24:
        /*0098*/ 	.word	0x00000008
.L_25:


//--------------------- .nv.callgraph             --------------------------
	.section	.nv.callgraph,"",@"SHT_CUDA_CALLGRAPH"
	.align	4
	.sectionentsize	8
	.align		4
        /*0000*/ 	.word	0x00000000
	.align		4
        /*0004*/ 	.word	0xffffffff
	.align		4
        /*0008*/ 	.word	0x00000000
	.align		4
        /*000c*/ 	.word	0xfffffffe
	.align		4
        /*0010*/ 	.word	0x00000000
	.align		4
        /*0014*/ 	.word	0xfffffffd
	.align		4
        /*0018*/ 	.word	0x00000000
	.align		4
        /*001c*/ 	.word	0xfffffffc


//--------------------- .text.matmultgpu2         --------------------------
	.section	.text.matmultgpu2,"ax",@progbits
	.align	128
        .global         matmultgpu2
        .type           matmultgpu2,@function
        .size           matmultgpu2,(.L_x_5 - matmultgpu2)
        .other          matmultgpu2,@"STO_CUDA_ENTRY STV_DEFAULT"
matmultgpu2:
.text.matmultgpu2:
[----:B------:R-:W-:Y:S01]  /*0000*/  LDC R1, c[0x0][0x37c] ;  /* 0x0000df00ff017b82 */ /* 0x000fe20000000800 */
[----:B------:R-:W0:Y:S07]  /*0010*/  S2R R3, SR_TID.X ;  /* 0x0000000000037919 */ /* 0x000e2e0000002100 */
[----:B------:R-:W0:Y:S01]  /*0020*/  S2UR UR4, SR_CTAID.X ;  /* 0x00000000000479c3 */ /* 0x000e220000002500 */
[----:B------:R-:W1:Y:S07]  /*0030*/  S2R R7, SR_TID.Y ;  /* 0x0000000000077919 */ /* 0x000e6e0000002200 */
[----:B------:R-:W0:Y:S08]  /*0040*/  LDC R0, c[0x0][0x360] ;  /* 0x0000d800ff007b82 */ /* 0x000e300000000800 */
[----:B------:R-:W1:Y:S08]  /*0050*/  S2UR UR5, SR_CTAID.Y ;  /* 0x00000000000579c3 */ /* 0x000e700000002600 */
[----:B------:R-:W1:Y:S08]  /*0060*/  LDC R2, c[0x0][0x364] ;  /* 0x0000d900ff027b82 */ /* 0x000e700000000800 */
[----:B------:R-:W2:Y:S01]  /*0070*/  LDC.64 R4, c[0x0][0x380] ;  /* 0x0000e000ff047b82 */ /* 0x000ea20000000a00 */
[----:B0-----:R-:W-:-:S02]  /*0080*/  IMAD R0, R0, UR4, R3 ;  /* 0x0000000400007c24 */ /* 0x001fc4000f8e0203 */
[----:B-1----:R-:W-:-:S03]  /*0090*/  IMAD R3, R2, UR5, R7 ;  /* 0x0000000502037c24 */ /* 0x002fc6000f8e0207 */
[----:B--2---:R-:W-:-:S04]  /*00a0*/  ISETP.GE.AND P0, PT, R0, R5, PT ;  /* 0x000000050000720c */ /* 0x004fc80003f06270 */
[----:B------:R-:W-:-:S13]  /*00b0*/  ISETP.GE.OR P0, PT, R3, R4, P0 ;  /* 0x000000040300720c */ /* 0x000fda0000706670 */
[----:B------:R-:W-:Y:S05]  /*00c0*/  @P0 EXIT ;  /* 0x000000000000094d */ /* 0x000fea0003800000 */
[----:B------:R-:W0:Y:S01]  /*00d0*/  LDC R2, c[0x0][0x388] ;  /* 0x0000e200ff027b82 */ /* 0x000e220000000800 */
[----:B------:R-:W1:Y:S01]  /*00e0*/  LDCU.64 UR4, c[0x0][0x358] ;  /* 0x00006b00ff0477ac */ /* 0x000e620008000a00 */
[----:B------:R-:W-:Y:S02]  /*00f0*/  CS2R R18, SRZ ;  /* 0x0000000000127805 */ /* 0x000fe4000001ff00 */
[----:B0-----:R-:W-:-:S13]  /*0100*/  ISETP.GE.AND P0, PT, R2, 0x1, PT ;  /* 0x000000010200780c */ /* 0x001fda0003f06270 */
[----:B-1----:R-:W-:Y:S05]  /*0110*/  @!P0 BRA `(.L_x_0) ;  /* 0x0000000400e08947 */ /* 0x002fea0003800000 */
[C---:B------:R-:W-:Y:S01]  /*0120*/  ISETP.GE.U32.AND P1, PT, R2.reuse, 0x8, PT ;  /* 0x000000080200780c */ /* 0x040fe20003f26070 */
[----:B------:R-:W-:Y:S01]  /*0130*/  HFMA2 R7, -RZ, RZ, 0, 0 ;  /* 0x00000000ff077431 */ /* 0x000fe200000001ff */
[----:B------:R-:W-:Y:S01]  /*0140*/  LOP3.LUT R4, R2, 0x7, RZ, 0xc0, !PT ;  /* 0x0000000702047812 */ /* 0x000fe200078ec0ff */
[----:B------:R-:W-:Y:S01]  /*0150*/  IMAD R6, R3, R2, RZ ;  /* 0x0000000203067224 */ /* 0x000fe200078e02ff */
[----:B------:R-:W-:Y:S02]  /*0160*/  CS2R R18, SRZ ;  /* 0x0000000000127805 */ /* 0x000fe4000001ff00 */
[----:B------:R-:W-:-:S07]  /*0170*/  ISETP.NE.AND P0, PT, R4, RZ, PT ;  /* 0x000000ff0400720c */ /* 0x000fce0003f05270 */
[----:B------:R-:W-:Y:S06]  /*0180*/  @!P1 BRA `(.L_x_1) ;  /* 0x0000000000c49947 */ /* 0x000fec0003800000 */
[----:B------:R-:W0:Y:S01]  /*0190*/  LDC.64 R8, c[0x0][0x390] ;  /* 0x0000e400ff087b82 */ /* 0x000e220000000a00 */
[----:B------:R-:W-:Y:S01]  /*01a0*/  LOP3.LUT R7, R2, 0x7ffffff8, RZ, 0xc0, !PT ;  /* 0x7ffffff802077812 */ /* 0x000fe200078ec0ff */
[----:B------:R-:W-:Y:S01]  /*01b0*/  IMAD.MOV.U32 R28, RZ, RZ, R0 ;  /* 0x000000ffff1c7224 */ /* 0x000fe200078e0000 */
[----:B------:R-:W-:-:S03]  /*01c0*/  CS2R R18, SRZ ;  /* 0x0000000000127805 */ /* 0x000fc6000001ff00 */
[----:B------:R-:W-:Y:S02]  /*01d0*/  IMAD.MOV R26, RZ, RZ, -R7 ;  /* 0x000000ffff1a7224 */ /* 0x000fe400078e0a07 */
[----:B0-----:R-:W-:-:S03]  /*01e0*/  IMAD.WIDE.U32 R8, R6, 0x8, R8 ;  /* 0x0000000806087825 */ /* 0x001fc600078e0008 */
[----:B------:R-:W-:-:S04]  /*01f0*/  IADD3 R10, P1, PT, R8, 0x20, RZ ;  /* 0x00000020080a7810 */ /* 0x000fc80007f3e0ff */
[----:B------:R-:W-:-:S09]  /*0200*/  IADD3.X R11, PT, PT, RZ, R9, RZ, P1, !PT ;  /* 0x00000009ff0b7210 */ /* 0x000fd20000ffe4ff */
.L_x_2:
[----:B------:R-:W0:Y:S01]  /*0210*/  LDC.64 R22, c[0x0][0x398] ;  /* 0x0000e600ff167b82 */ /* 0x000e220000000a00 */
[----:B------:R-:W-:Y:S01]  /*0220*/  MOV R8, R10 ;  /* 0x0000000a00087202 */ /* 0x000fe20000000f00 */
[----:B------:R-:W-:-:S05]  /*0230*/  IMAD.MOV.U32 R9, RZ, RZ, R11 ;  /* 0x000000ffff097224 */ /* 0x000fca00078e000b */
[----:B------:R-:W2:Y:S04]  /*0240*/  LDG.E.64 R14, desc[UR4][R8.64+-0x20] ;  /* 0xffffe004080e7981 */ /* 0x000ea8000c1e1b00 */
[----:B------:R-:W3:Y:S01]  /*0250*/  LDG.E.64 R10, desc[UR4][R8.64+-0x18] ;  /* 0xffffe804080a7981 */ /* 0x000ee2000c1e1b00 */
[----:B0-----:R-:W-:-:S05]  /*0260*/  IMAD.WIDE R22, R28, 0x8, R22 ;  /* 0x000000081c167825 */ /* 0x001fca00078e0216 */
[----:B------:R-:W2:Y:S01]  /*0270*/  LDG.E.64 R12, desc[UR4][R22.64] ;  /* 0x00000004160c7981 */ /* 0x000ea2000c1e1b00 */
[----:B------:R-:W-:-:S05]  /*0280*/  IMAD.WIDE R24, R5, 0x8, R22 ;  /* 0x0000000805187825 */ /* 0x000fca00078e0216 */
[----:B------:R-:W3:Y:S01]  /*0290*/  LDG.E.64 R16, desc[UR4][R24.64] ;  /* 0x0000000418107981 */ /* 0x000ee2000c1e1b00 */
[----:B------:R-:W-:Y:S01]  /*02a0*/  IMAD.WIDE R20, R5, 0x8, R24 ;  /* 0x0000000805147825 */ /* 0x000fe200078e0218 */
[----:B--2---:R-:W-:Y:S02]  /*02b0*/  DFMA R18, R14, R12, R18 ;  /* 0x0000000c0e12722b */ /* 0x004fe40000000012 */
[----:B------:R-:W2:Y:S04]  /*02c0*/  LDG.E.64 R14, desc[UR4][R8.64+-0x10] ;  /* 0xfffff004080e7981 */ /* 0x000ea8000c1e1b00 */
[----:B------:R0:W2:Y:S02]  /*02d0*/  LDG.E.64 R12, desc[UR4][R20.64] ;  /* 0x00000004140c7981 */ /* 0x0000a4000c1e1b00 */
[----:B---3--:R-:W-:-:S02]  /*02e0*/  DFMA R16, R10, R16, R18 ;  /* 0x000000100a10722b */ /* 0x008fc40000000012 */
[----:B------:R-:W3:Y:S01]  /*02f0*/  LDG.E.64 R10, desc[UR4][R8.64+-0x8] ;  /* 0xfffff804080a7981 */ /* 0x000ee2000c1e1b00 */
[----:B0-----:R-:W-:-:S05]  /*0300*/  IMAD.WIDE R20, R5, 0x8, R20 ;  /* 0x0000000805147825 */ /* 0x001fca00078e0214 */
[----:B------:R-:W3:Y:S01]  /*0310*/  LDG.E.64 R18, desc[UR4][R20.64] ;  /* 0x0000000414127981 */ /* 0x000ee2000c1e1b00 */
[C---:B------:R-:W-:Y:S01]  /*0320*/  IMAD.WIDE R22, R5.reuse, 0x8, R20 ;  /* 0x0000000805167825 */ /* 0x040fe200078e0214 */
[----:B--2---:R-:W-:Y:S02]  /*0330*/  DFMA R12, R14, R12, R16 ;  /* 0x0000000c0e0c722b */ /* 0x004fe40000000010 */
[----:B------:R-:W2:Y:S04]  /*0340*/  LDG.E.64 R16, desc[UR4][R8.64] ;  /* 0x0000000408107981 */ /* 0x000ea8000c1e1b00 */
[----:B------:R-:W2:Y:S01]  /*0350*/  LDG.E.64 R14, desc[UR4][R22.64] ;  /* 0x00000004160e7981 */ /* 0x000ea2000c1e1b00 */
[----:B------:R-:W-:Y:S01]  /*0360*/  IMAD.WIDE R24, R5, 0x8, R22 ;  /* 0x0000000805187825 */ /* 0x000fe200078e0216 */
[----:B---3--:R-:W-:-:S02]  /*0370*/  DFMA R18, R10, R18, R12 ;  /* 0x000000120a12722b */ /* 0x008fc4000000000c */
[----:B------:R-:W3:Y:S04]  /*0380*/  LDG.E.64 R22, desc[UR4][R8.64+0x18] ;  /* 0x0000180408167981 */ /* 0x000ee8000c1e1b00 */
[----:B------:R-:W4:Y:S04]  /*0390*/  LDG.E.64 R10, desc[UR4][R8.64+0x8] ;  /* 0x00000804080a7981 */ /* 0x000f28000c1e1b00 */
[----:B------:R0:W4:Y:S02]  /*03a0*/  LDG.E.64 R12, desc[UR4][R24.64] ;  /* 0x00000004180c7981 */ /* 0x000124000c1e1b00 */
[----:B0-----:R-:W-:-:S04]  /*03b0*/  IMAD.WIDE R24, R5, 0x8, R24 ;  /* 0x0000000805187825 */ /* 0x001fc800078e0218 */
[----:B------:R-:W-:-:S06]  /*03c0*/  IMAD.WIDE R20, R5, 0x8, R24 ;  /* 0x0000000805147825 */ /* 0x000fcc00078e0218 */
[----:B------:R-:W3:Y:S01]  /*03d0*/  LDG.E.64 R20, desc[UR4][R20.64] ;  /* 0x0000000414147981 */ /* 0x000ee2000c1e1b00 */
[----:B--2---:R-:W-:-:S03]  /*03e0*/  DFMA R14, R16, R14, R18 ;  /* 0x0000000e100e722b */ /* 0x004fc60000000012 */
[----:B------:R-:W2:Y:S04]  /*03f0*/  LDG.E.64 R16, desc[UR4][R8.64+0x10] ;  /* 0x0000100408107981 */ /* 0x000ea8000c1e1b00 */
[----:B------:R-:W2:Y:S01]  /*0400*/  LDG.E.64 R18, desc[UR4][R24.64] ;  /* 0x0000000418127981 */ /* 0x000ea2000c1e1b00 */
[----:B------:R-:W-:-:S04]  /*0410*/  IADD3 R26, PT, PT, R26, 0x8, RZ ;  /* 0x000000081a1a7810 */ /* 0x000fc80007ffe0ff */
[----:B------:R-:W-:Y:S01]  /*0420*/  ISETP.NE.AND P1, PT, R26, RZ, PT ;  /* 0x000000ff1a00720c */ /* 0x000fe20003f25270 */
[----:B----4-:R-:W-:Y:S01]  /*0430*/  DFMA R10, R10, R12, R14 ;  /* 0x0000000c0a0a722b */ /* 0x010fe2000000000e */
[----:B------:R-:W-:-:S07]  /*0440*/  LEA R28, R5, R28, 0x3 ;  /* 0x0000001c051c7211 */ /* 0x000fce00078e18ff */
[----:B--2---:R-:W-:Y:S01]  /*0450*/  DFMA R18, R16, R18, R10 ;  /* 0x000000121012722b */ /* 0x004fe2000000000a */
[----:B------:R-:W-:-:S07]  /*0460*/  IADD3 R10, P2, PT, R8, 0x40, RZ ;  /* 0x00000040080a7810 */ /* 0x000fce0007f5e0ff */
[----:B---3--:R-:W-:Y:S01]  /*0470*/  DFMA R18, R22, R20, R18 ;  /* 0x000000141612722b */ /* 0x008fe20000000012 */
[----:B------:R-:W-:Y:S01]  /*0480*/  IMAD.X R11, RZ, RZ, R9, P2 ;  /* 0x000000ffff0b7224 */ /* 0x000fe200010e0609 */
[----:B------:R-:W-:Y:S09]  /*0490*/  @P1 BRA `(.L_x_2) ;  /* 0xfffffffc005c1947 */ /* 0x000ff2000383ffff */
.L_x_1:
[----:B------:R-:W-:Y:S05]  /*04a0*/  @!P0 BRA `(.L_x_0) ;  /* 0x0000000000fc8947 */ /* 0x000fea0003800000 */
[----:B------:R-:W-:Y:S02]  /*04b0*/  ISETP.GE.U32.AND P1, PT, R4, 0x4, PT ;  /* 0x000000040400780c */ /* 0x000fe40003f26070 */
[----:B------:R-:W-:-:S04]  /*04c0*/  LOP3.LUT R26, R2, 0x3, RZ, 0xc0, !PT ;  /* 0x00000003021a7812 */ /* 0x000fc800078ec0ff */
[----:B------:R-:W-:-:S07]  /*04d0*/  ISETP.NE.AND P0, PT, R26, RZ, PT ;  /* 0x000000ff1a00720c */ /* 0x000fce0003f05270 */
[----:B------:R-:W-:Y:S06]  /*04e0*/  @!P1 BRA `(.L_x_3) ;  /* 0x00000000006c9947 */ /* 0x000fec0003800000 */
[----:B------:R-:W0:Y:S01]  /*04f0*/  LDC.64 R24, c[0x0][0x390] ;  /* 0x0000e400ff187b82 */ /* 0x000e220000000a00 */
[----:B------:R-:W1:Y:S01]  /*0500*/  LDCU.64 UR6, c[0x0][0x390] ;  /* 0x00007200ff0677ac */ /* 0x000e620008000a00 */
[C---:B------:R-:W-:Y:S01]  /*0510*/  IMAD.IADD R9, R6.reuse, 0x1, R7 ;  /* 0x0000000106097824 */ /* 0x040fe200078e0207 */
[----:B------:R-:W-:Y:S01]  /*0520*/  IADD3 R4, P1, PT, R6, R7, RZ ;  /* 0x0000000706047210 */ /* 0x000fe20007f3e0ff */
[----:B------:R-:W-:-:S04]  /*0530*/  IMAD R13, R7, R5, R0 ;  /* 0x00000005070d7224 */ /* 0x000fc800078e0200 */
[----:B------:R-:W2:Y:S01]  /*0540*/  LDC.64 R10, c[0x0][0x398] ;  /* 0x0000e600ff0a7b82 */ /* 0x000ea20000000a00 */
[----:B0-----:R-:W-:-:S06]  /*0550*/  IMAD.WIDE.U32 R24, R9, 0x8, R24 ;  /* 0x0000000809187825 */ /* 0x001fcc00078e0018 */
[----:B------:R-:W3:Y:S01]  /*0560*/  LDG.E.64 R24, desc[UR4][R24.64] ;  /* 0x0000000418187981 */ /* 0x000ee2000c1e1b00 */
[----:B--2---:R-:W-:Y:S01]  /*0570*/  IMAD.WIDE R10, R13, 0x8, R10 ;  /* 0x000000080d0a7825 */ /* 0x004fe200078e020a */
[----:B------:R-:W-:Y:S02]  /*0580*/  IADD3.X R13, PT, PT, RZ, RZ, RZ, P1, !PT ;  /* 0x000000ffff0d7210 */ /* 0x000fe40000ffe4ff */
[C---:B-1----:R-:W-:Y:S02]  /*0590*/  LEA R28, P1, R4.reuse, UR6, 0x3 ;  /* 0x00000006041c7c11 */ /* 0x042fe4000f8218ff */
[----:B------:R-:W3:Y:S01]  /*05a0*/  LDG.E.64 R8, desc[UR4][R10.64] ;  /* 0x000000040a087981 */ /* 0x000ee2000c1e1b00 */
[----:B------:R-:W-:Y:S01]  /*05b0*/  IMAD.WIDE R14, R5, 0x8, R10 ;  /* 0x00000008050e7825 */ /* 0x000fe200078e020a */
[----:B------:R-:W-:-:S05]  /*05c0*/  LEA.HI.X R29, R4, UR7, R13, 0x3, P1 ;  /* 0x00000007041d7c11 */ /* 0x000fca00088f1c0d */
[----:B------:R-:W2:Y:S01]  /*05d0*/  LDG.E.64 R12, desc[UR4][R28.64+0x8] ;  /* 0x000008041c0c7981 */ /* 0x000ea2000c1e1b00 */
[----:B------:R-:W-:-:S03]  /*05e0*/  IMAD.WIDE R20, R5, 0x8, R14 ;  /* 0x0000000805147825 */ /* 0x000fc600078e020e */
[----:B------:R-:W2:Y:S04]  /*05f0*/  LDG.E.64 R10, desc[UR4][R14.64] ;  /* 0x000000040e0a7981 */ /* 0x000ea8000c1e1b00 */
[----:B------:R-:W4:Y:S01]  /*0600*/  LDG.E.64 R16, desc[UR4][R20.64] ;  /* 0x0000000414107981 */ /* 0x000f22000c1e1b00 */
[----:B------:R-:W-:-:S03]  /*0610*/  IMAD.WIDE R22, R5, 0x8, R20 ;  /* 0x0000000805167825 */ /* 0x000fc600078e0214 */
[----:B------:R-:W4:Y:S04]  /*0620*/  LDG.E.64 R14, desc[UR4][R28.64+0x10] ;  /* 0x000010041c0e7981 */ /* 0x000f28000c1e1b00 */
[----:B------:R-:W5:Y:S04]  /*0630*/  LDG.E.64 R20, desc[UR4][R28.64+0x18] ;  /* 0x000018041c147981 */ /* 0x000f68000c1e1b00 */
[----:B------:R-:W5:Y:S01]  /*0640*/  LDG.E.64 R22, desc[UR4][R22.64] ;  /* 0x0000000416167981 */ /* 0x000f62000c1e1b00 */
[----:B------:R-:W-:Y:S01]  /*0650*/  VIADD R7, R7, 0x4 ;  /* 0x0000000407077836 */ /* 0x000fe20000000000 */
[----:B---3--:R-:W-:-:S08]  /*0660*/  DFMA R8, R24, R8, R18 ;  /* 0x000000081808722b */ /* 0x008fd00000000012 */
[----:B--2---:R-:W-:-:S08]  /*0670*/  DFMA R8, R12, R10, R8 ;  /* 0x0000000a0c08722b */ /* 0x004fd00000000008 */
[----:B----4-:R-:W-:-:S08]  /*0680*/  DFMA R8, R14, R16, R8 ;  /* 0x000000100e08722b */ /* 0x010fd00000000008 */
[----:B-----5:R-:W-:-:S11]  /*0690*/  DFMA R18, R20, R22, R8 ;  /* 0x000000161412722b */ /* 0x020fd60000000008 */
.L_x_3:
[----:B------:R-:W-:Y:S05]  /*06a0*/  @!P0 BRA `(.L_x_0) ;  /* 0x00000000007c8947 */ /* 0x000fea0003800000 */
[----:B------:R-:W-:Y:S01]  /*06b0*/  ISETP.NE.AND P1, PT, R26, 0x1, PT ;  /* 0x000000011a00780c */ /* 0x000fe20003f25270 */
[----:B------:R-:W0:Y:S01]  /*06c0*/  LDC.64 R12, c[0x0][0x390] ;  /* 0x0000e400ff0c7b82 */ /* 0x000e220000000a00 */
[----:B------:R-:W-:-:S04]  /*06d0*/  LOP3.LUT R2, R2, 0x1, RZ, 0xc0, !PT ;  /* 0x0000000102027812 */ /* 0x000fc800078ec0ff */
[----:B------:R-:W-:-:S03]  /*06e0*/  ISETP.NE.U32.AND P0, PT, R2, 0x1, PT ;  /* 0x000000010200780c */ /* 0x000fc60003f05070 */
[----:B------:R-:W1:Y:S04]  /*06f0*/  LDC.64 R20, c[0x0][0x398] ;  /* 0x0000e600ff147b82 */ /* 0x000e680000000a00 */
[C---:B------:R-:W-:Y:S01]  /*0700*/  @P1 IADD3 R17, PT, PT, R6.reuse, R7, RZ ;  /* 0x0000000706111210 */ /* 0x040fe20007ffe0ff */
[C---:B------:R-:W-:Y:S01]  /*0710*/  @P1 IMAD R23, R7.reuse, R5, R0 ;  /* 0x0000000507171224 */ /* 0x040fe200078e0200 */
[----:B------:R-:W-:Y:S01]  /*0720*/  @P1 IADD3 R2, P2, PT, R6, R7, RZ ;  /* 0x0000000706021210 */ /* 0x000fe20007f5e0ff */
[----:B------:R-:W-:Y:S01]  /*0730*/  @P1 VIADD R7, R7, 0x2 ;  /* 0x0000000207071836 */ /* 0x000fe20000000000 */
[----:B------:R-:W2:Y:S02]  /*0740*/  @P1 LDC.64 R8, c[0x0][0x390] ;  /* 0x0000e400ff081b82 */ /* 0x000ea40000000a00 */
[----:B------:R-:W-:-:S06]  /*0750*/  @P1 IADD3.X R4, PT, PT, RZ, RZ, RZ, P2, !PT ;  /* 0x000000ffff041210 */ /* 0x000fcc00017fe4ff */
[----:B------:R-:W3:Y:S01]  /*0760*/  LDC.64 R14, c[0x0][0x390] ;  /* 0x0000e400ff0e7b82 */ /* 0x000ee20000000a00 */
[----:B0-----:R-:W-:-:S07]  /*0770*/  @P1 IMAD.WIDE.U32 R16, R17, 0x8, R12 ;  /* 0x0000000811101825 */ /* 0x001fce00078e000c */
[----:B------:R-:W0:Y:S01]  /*0780*/  LDC.64 R10, c[0x0][0x398] ;  /* 0x0000e600ff0a7b82 */ /* 0x000e220000000a00 */
[----:B-1----:R-:W-:Y:S01]  /*0790*/  @P1 IMAD.WIDE R20, R23, 0x8, R20 ;  /* 0x0000000817141825 */ /* 0x002fe200078e0214 */
[----:B------:R-:W4:Y:S04]  /*07a0*/  @P1 LDG.E.64 R16, desc[UR4][R16.64] ;  /* 0x0000000410101981 */ /* 0x000f28000c1e1b00 */
[----:B------:R-:W4:Y:S01]  /*07b0*/  @P1 LDG.E.64 R12, desc[UR4][R20.64] ;  /* 0x00000004140c1981 */ /* 0x000f22000c1e1b00 */
[----:B--2---:R-:W-:Y:S01]  /*07c0*/  @P1 LEA R8, P2, R2, R8, 0x3 ;  /* 0x0000000802081211 */ /* 0x004fe200078418ff */
[----:B------:R-:W-:-:S03]  /*07d0*/  @P1 IMAD.WIDE R22, R5, 0x8, R20 ;  /* 0x0000000805161825 */ /* 0x000fc600078e0214 */
[----:B------:R-:W-:Y:S01]  /*07e0*/  @P1 LEA.HI.X R9, R2, R9, R4, 0x3, P2 ;  /* 0x0000000902091211 */ /* 0x000fe200010f1c04 */
[----:B------:R-:W-:Y:S01]  /*07f0*/  @!P0 IMAD R27, R7, R5, R0 ;  /* 0x00000005071b8224 */ /* 0x000fe200078e0200 */
[----:B------:R-:W-:Y:S02]  /*0800*/  @!P0 IADD3 R25, PT, PT, R6, R7, RZ ;  /* 0x0000000706198210 */ /* 0x000fe40007ffe0ff */
[----:B------:R-:W2:Y:S04]  /*0810*/  @P1 LDG.E.64 R6, desc[UR4][R22.64] ;  /* 0x0000000416061981 */ /* 0x000ea8000c1e1b00 */
[----:B------:R-:W2:Y:S01]  /*0820*/  @P1 LDG.E.64 R8, desc[UR4][R8.64+0x8] ;  /* 0x0000080408081981 */ /* 0x000ea2000c1e1b00 */
[----:B---3--:R-:W-:-:S04]  /*0830*/  @!P0 IMAD.WIDE.U32 R14, R25, 0x8, R14 ;  /* 0x00000008190e8825 */ /* 0x008fc800078e000e */
[----:B0-----:R-:W-:Y:S02]  /*0840*/  @!P0 IMAD.WIDE R10, R27, 0x8, R10 ;  /* 0x000000081b0a8825 */ /* 0x001fe400078e020a */
[----:B------:R-:W3:Y:S04]  /*0850*/  @!P0 LDG.E.64 R14, desc[UR4][R14.64] ;  /* 0x000000040e0e8981 */ /* 0x000ee8000c1e1b00 */
[----:B------:R-:W3:Y:S01]  /*0860*/  @!P0 LDG.E.64 R10, desc[UR4][R10.64] ;  /* 0x000000040a0a8981 */ /* 0x000ee2000c1e1b00 */
[----:B----4-:R-:W-:-:S08]  /*0870*/  @P1 DFMA R12, R16, R12, R18 ;  /* 0x0000000c100c122b */ /* 0x010fd00000000012 */
[----:B--2---:R-:W-:-:S08]  /*0880*/  @P1 DFMA R18, R8, R6, R12 ;  /* 0x000000060812122b */ /* 0x004fd0000000000c */
[----:B---3--:R-:W-:-:S11]  /*0890*/  @!P0 DFMA R18, R14, R10, R18 ;  /* 0x0000000a0e12822b */ /* 0x008fd60000000012 */
.L_x_0:
[----:B------:R-:W0:Y:S01]  /*08a0*/  LDC.64 R6, c[0x0][0x3a0] ;  /* 0x0000e800ff067b82 */ /* 0x000e220000000a00 */
[----:B------:R-:W-:-:S04]  /*08b0*/  IMAD R3, R3, R5, R0 ;  /* 0x0000000503037224 */ /* 0x000fc800078e0200 */
[----:B0-----:R-:W-:-:S05]  /*08c0*/  IMAD.WIDE R2, R3, 0x8, R6 ;  /* 0x0000000803027825 */ /* 0x001fca00078e0206 */
[----:B------:R-:W-:Y:S01]  /*08d0*/  STG.E.64 desc[UR4][R2.64], R18 ;  /* 0x0000001202007986 */ /* 0x000fe2000c101b04 */
[----:B------:R-:W-:Y:S05]  /*08e0*/  EXIT ;  /* 0x000000000000794d */ /* 0x000fea0003800000 */
.L_x_4:
[----:B------:R-:W-:-:S00]  /*08f0*/  BRA `(.L_x_4) ;  /* 0xfffffffc00fc7947 */ /* 0x000fc0000383ffff */
[----:B------:R-:W-:-:S00]  /*0900*/  NOP ;  /* 0x0000000000007918 */ /* 0x000fc00000000000 */
[----:B------:R-:W-:-:S00]  /*0910*/  NOP ;  /* 0x0000000000007918 */ /* 0x000fc00000000000 */
[----:B------:R-:W-:-:S00]  /*0920*/  NOP ;  /* 0x0000000000007918 */ /* 0x000fc00000000000 */
[----:B------:R-:W-:-:S00]  /*0930*/  NOP ;  /* 0x0000000000007918 */ /* 0x000fc00000000000 */
[----:B------:R-:W-:-:S00]  /*0940*/  NOP ;  /* 0x0000000000007918 */ /* 0x000fc00000000000 */
[----:B------:R-:W-:-:S00]  /*0950*/  NOP ;  /* 0x0000000000007918 */ /* 0x000fc00000000000 */
[----:B------:R-:W-:-:S00]  /*0960*/  NOP ;  /* 0x0000000000007918 */ /* 0x000fc00000000000 */
[----:B------:R-:W-:-:S00]  /*0970*/  NOP ;  /* 0x0000000000007918 */ /* 0x000fc00000000000 */
.L_x_5:


//--------------------- .nv.shared.reserved.0     --------------------------
	.section	.nv.shared.reserved.0,"aw",@nobits
	.weak		__nv_reservedSMEM_offset_0_alias
	.size		__nv_reservedSMEM_offset_0_alias, 0, 64
	.other		__nv_reservedSMEM_offset_0_alias,@"STO_CUDA_RESERVED_SHARED STV_DEFAULT"
__nv_reservedSMEM_offset_0_alias:
	.zero		0
	.zero		64


//--------------------- .nv.constant0.matmultgpu2 --------------------------
	.section	.nv.constant0.matmultgpu2,"a",@progbits
	.sectionflags	@""
	.align	4
.nv.constant0.matmultgpu2:
	.zero		936


//--------------------- SYMBOLS --------------------------

	.type		.nv.reservedSmem.offset0,@object
	.size		.nv.reservedSmem.offset0,0x4
